//
// Generated by NVIDIA NVVM Compiler
//
// Compiler Build ID: CL-36424714
// Cuda compilation tools, release 13.0, V13.0.88
// Based on NVVM 20.0.0
//

.version 9.0
.target sm_100
.address_size 64

	// .globl	_Z10init_arrayPi
.extern .shared .align 16 .b8 shared_arr[];

.visible .entry _Z10init_arrayPi(
	.param .u64 .ptr .align 1 _Z10init_arrayPi_param_0
)
{
	.reg .pred 	%p<2>;
	.reg .b32 	%r<12>;
	.reg .b64 	%rd<3>;

	ld.param.u64 	%rd1, [_Z10init_arrayPi_param_0];
	mov.u32 	%r1, %ntid.x;
	mov.u32 	%r2, %ctaid.x;
	mul.lo.s32 	%r3, %r1, %r2;
	mov.u32 	%r4, %tid.x;
	neg.s32 	%r5, %r4;
	setp.ne.s32 	%p1, %r3, %r5;
	@%p1 bra 	$L__BB0_2;
	cvta.to.global.u64 	%rd2, %rd1;
	mov.b32 	%r6, 3;
	st.global.u32 	[%rd2], %r6;
	mov.b32 	%r7, 1;
	st.global.u32 	[%rd2+4], %r7;
	mov.b32 	%r8, 7;
	st.global.u32 	[%rd2+8], %r8;
	mov.b32 	%r9, 0;
	st.global.u32 	[%rd2+12], %r9;
	mov.b32 	%r10, 4;
	st.global.u32 	[%rd2+16], %r10;
	st.global.u32 	[%rd2+20], %r7;
	mov.b32 	%r11, 6;
	st.global.u32 	[%rd2+24], %r11;
	st.global.u32 	[%rd2+28], %r6;
$L__BB0_2:
	ret;

}
	// .globl	_Z16block_prefix_sumPii
.visible .entry _Z16block_prefix_sumPii(
	.param .u64 .ptr .align 1 _Z16block_prefix_sumPii_param_0,
	.param .u32 _Z16block_prefix_sumPii_param_1
)
{
	.reg .pred 	%p<6>;
	.reg .b32 	%r<15>;
	.reg .b32 	%f<6>;
	.reg .b64 	%rd<5>;

	ld.param.u64 	%rd2, [_Z16block_prefix_sumPii_param_0];
	ld.param.u32 	%r5, [_Z16block_prefix_sumPii_param_1];
	cvta.to.global.u64 	%rd3, %rd2;
	mov.u32 	%r1, %tid.x;
	setp.ge.s32 	%p1, %r1, %r5;
	mul.wide.u32 	%rd4, %r1, 4;
	add.s64 	%rd1, %rd3, %rd4;
	shl.b32 	%r6, %r1, 2;
	mov.u32 	%r7, shared_arr;
	add.s32 	%r2, %r7, %r6;
	@%p1 bra 	$L__BB1_2;
	ld.global.u32 	%r8, [%rd1];
	cvt.rn.f32.s32 	%f1, %r8;
	st.shared.f32 	[%r2], %f1;
$L__BB1_2:
	bar.sync 	0;
	setp.lt.s32 	%p2, %r5, 2;
	@%p2 bra 	$L__BB1_7;
	mov.b32 	%r14, 1;
$L__BB1_4:
	add.s32 	%r10, %r14, %r1;
	setp.ge.s32 	%p3, %r10, %r5;
	@%p3 bra 	$L__BB1_6;
	ld.shared.f32 	%f2, [%r2];
	shl.b32 	%r11, %r14, 2;
	add.s32 	%r12, %r2, %r11;
	ld.shared.f32 	%f3, [%r12];
	add.f32 	%f4, %f2, %f3;
	st.shared.f32 	[%r12], %f4;
$L__BB1_6:
	bar.sync 	0;
	shl.b32 	%r14, %r14, 1;
	setp.lt.s32 	%p4, %r14, %r5;
	@%p4 bra 	$L__BB1_4;
$L__BB1_7:
	setp.ge.s32 	%p5, %r1, %r5;
	@%p5 bra 	$L__BB1_9;
	ld.shared.f32 	%f5, [%r2];
	cvt.rzi.s32.f32 	%r13, %f5;
	st.global.u32 	[%rd1], %r13;
$L__BB1_9:
	ret;

}


// ===== COMPILED SASS (sm_100) =====

	.target	sm_100

	.elftype	@"ET_EXEC"


//--------------------- .note.nv.tkinfo           --------------------------
	.section	.note.nv.tkinfo,"",@"SHT_NOTE"
	.sectionflags	@"SHF_NOTE_NV_TKINFO"
	.tkinfo
        /*0018*/ 	.word	0x00000002
        /*0030*/ 	.string	""
        /*0030*/ 	.string	"ptxas"
        /*0030*/ 	.string	"Cuda compilation tools, release 13.0, V13.0.88"
        /*0030*/ 	.string	"Build cuda_13.0.r13.0/compiler.36424714_0"
        /*0030*/ 	.string	"-arch sm_100 -m 64 "



//--------------------- .note.nv.cuinfo           --------------------------
	.section	.note.nv.cuinfo,"",@"SHT_NOTE"
	.sectionflags	@"SHF_NOTE_NV_CUINFO"
        /*0018*/ 	.short	0x0002
        /*001a*/ 	.short	0x0064
        /*001c*/ 	.short	0x0082
	.zero		2


//--------------------- .nv.info                  --------------------------
	.section	.nv.info,"",@"SHT_CUDA_INFO"
	.align	4


	//----- nvinfo : EIATTR_REGCOUNT
	.align		4
        /*0000*/ 	.byte	0x04, 0x2f
        /*0002*/ 	.short	(.L_1 - .L_0)
	.align		4
.L_0:
        /*0004*/ 	.word	index@(_Z10init_arrayPi)
        /*0008*/ 	.word	0x00000010


	//----- nvinfo : EIATTR_FRAME_SIZE
	.align		4
.L_1:
        /*000c*/ 	.byte	0x04, 0x11
        /*000e*/ 	.short	(.L_3 - .L_2)
	.align		4
.L_2:
        /*0010*/ 	.word	index@(_Z10init_arrayPi)
        /*0014*/ 	.word	0x00000000


	//----- nvinfo : EIATTR_REGCOUNT
	.align		4
.L_3:
        /*0018*/ 	.byte	0x04, 0x2f
        /*001a*/ 	.short	(.L_5 - .L_4)
	.align		4
.L_4:
        /*001c*/ 	.word	index@(_Z16block_prefix_sumPii)
        /*0020*/ 	.word	0x0000000b


	//----- nvinfo : EIATTR_FRAME_SIZE
	.align		4
.L_5:
        /*0024*/ 	.byte	0x04, 0x11
        /*0026*/ 	.short	(.L_7 - .L_6)
	.align		4
.L_6:
        /*0028*/ 	.word	index@(_Z16block_prefix_sumPii)
        /*002c*/ 	.word	0x00000000


	//----- nvinfo : EIATTR_MIN_STACK_SIZE
	.align		4
.L_7:
        /*0030*/ 	.byte	0x04, 0x12
        /*0032*/ 	.short	(.L_9 - .L_8)
	.align		4
.L_8:
        /*0034*/ 	.word	index@(_Z16block_prefix_sumPii)
        /*0038*/ 	.word	0x00000000


	//----- nvinfo : EIATTR_MIN_STACK_SIZE
	.align		4
.L_9:
        /*003c*/ 	.byte	0x04, 0x12
        /*003e*/ 	.short	(.L_11 - .L_10)
	.align		4
.L_10:
        /*0040*/ 	.word	index@(_Z10init_arrayPi)
        /*0044*/ 	.word	0x00000000
.L_11:


//--------------------- .nv.compat                --------------------------
	.section	.nv.compat,"",@"SHT_CUDA_COMPAT_INFO"
	.align	4
        /*0000*/ 	.byte	0x02, 0x09, 0x00, 0x00, 0x02, 0x02, 0x01, 0x00, 0x02, 0x05, 0x05, 0x00, 0x03, 0x07, 0x01, 0x01
        /*0010*/ 	.byte	0x02, 0x03, 0x00, 0x00, 0x02, 0x06, 0x01, 0x00, 0x04, 0x0b, 0x08, 0x00, 0x09, 0x00, 0x00, 0x00
        /*0020*/ 	.byte	0x00, 0x00, 0x00, 0x00


//--------------------- .nv.info._Z16block_prefix_sumPii --------------------------
	.section	.nv.info._Z16block_prefix_sumPii,"",@"SHT_CUDA_INFO"
	.sectionflags	@""
	.align	4


	//----- nvinfo : EIATTR_CUDA_API_VERSION
	.align		4
        /*0000*/ 	.byte	0x04, 0x37
        /*0002*/ 	.short	(.L_13 - .L_12)
.L_12:
        /*0004*/ 	.word	0x00000082


	//----- nvinfo : EIATTR_KPARAM_INFO
	.align		4
.L_13:
        /*0008*/ 	.byte	0x04, 0x17
        /*000a*/ 	.short	(.L_15 - .L_14)
.L_14:
        /*000c*/ 	.word	0x00000000
        /*0010*/ 	.short	0x0001
        /*0012*/ 	.short	0x0008
        /*0014*/ 	.byte	0x00, 0xf0, 0x11, 0x00


	//----- nvinfo : EIATTR_KPARAM_INFO
	.align		4
.L_15:
        /*0018*/ 	.byte	0x04, 0x17
        /*001a*/ 	.short	(.L_17 - .L_16)
.L_16:
        /*001c*/ 	.word	0x00000000
        /*0020*/ 	.short	0x0000
        /*0022*/ 	.short	0x0000
        /*0024*/ 	.byte	0x00, 0xf5, 0x21, 0x00


	//----- nvinfo : EIATTR_SPARSE_MMA_MASK
	.align		4
.L_17:
        /*0028*/ 	.byte	0x03, 0x50
        /*002a*/ 	.short	0x0000


	//----- nvinfo : EIATTR_MAXREG_COUNT
	.align		4
        /*002c*/ 	.byte	0x03, 0x1b
        /*002e*/ 	.short	0x00ff


	//----- nvinfo : EIATTR_NUM_BARRIERS
	.align		4
        /*0030*/ 	.byte	0x02, 0x4c
        /*0032*/ 	.byte	0x01
	.zero		1


	//----- nvinfo : EIATTR_MERCURY_ISA_VERSION
	.align		4
        /*0034*/ 	.byte	0x03, 0x5f
        /*0036*/ 	.short	0x0101


	//----- nvinfo : EIATTR_VRC_CTA_INIT_COUNT
	.align		4
        /*0038*/ 	.byte	0x02, 0x4a
	.zero		1
	.zero		1


	//----- nvinfo : EIATTR_EXIT_INSTR_OFFSETS
	.align		4
        /*003c*/ 	.byte	0x04, 0x1c
        /*003e*/ 	.short	(.L_19 - .L_18)


	//   ....[0]....
.L_18:
        /*0040*/ 	.word	0x00000200


	//   ....[1]....
        /*0044*/ 	.word	0x00000240


	//----- nvinfo : EIATTR_CBANK_PARAM_SIZE
	.align		4
.L_19:
        /*0048*/ 	.byte	0x03, 0x19
        /*004a*/ 	.short	0x000c


	//----- nvinfo : EIATTR_PARAM_CBANK
	.align		4
        /*004c*/ 	.byte	0x04, 0x0a
        /*004e*/ 	.short	(.L_21 - .L_20)
	.align		4
.L_20:
        /*0050*/ 	.word	index@(.nv.constant0._Z16block_prefix_sumPii)
        /*0054*/ 	.short	0x0380
        /*0056*/ 	.short	0x000c


	//----- nvinfo : EIATTR_SW_WAR
	.align		4
.L_21:
        /*0058*/ 	.byte	0x04, 0x36
        /*005a*/ 	.short	(.L_23 - .L_22)
.L_22:
        /*005c*/ 	.word	0x00000008
.L_23:


//--------------------- .nv.info._Z10init_arrayPi --------------------------
	.section	.nv.info._Z10init_arrayPi,"",@"SHT_CUDA_INFO"
	.sectionflags	@""
	.align	4


	//----- nvinfo : EIATTR_CUDA_API_VERSION
	.align		4
        /*0000*/ 	.byte	0x04, 0x37
        /*0002*/ 	.short	(.L_25 - .L_24)
.L_24:
        /*0004*/ 	.word	0x00000082


	//----- nvinfo : EIATTR_KPARAM_INFO
	.align		4
.L_25:
        /*0008*/ 	.byte	0x04, 0x17
        /*000a*/ 	.short	(.L_27 - .L_26)
.L_26:
        /*000c*/ 	.word	0x00000000
        /*0010*/ 	.short	0x0000
        /*0012*/ 	.short	0x0000
        /*0014*/ 	.byte	0x00, 0xf5, 0x21, 0x00


	//----- nvinfo : EIATTR_SPARSE_MMA_MASK
	.align		4
.L_27:
        /*0018*/ 	.byte	0x03, 0x50
        /*001a*/ 	.short	0x0000


	//----- nvinfo : EIATTR_MAXREG_COUNT
	.align		4
        /*001c*/ 	.byte	0x03, 0x1b
        /*001e*/ 	.short	0x00ff


	//----- nvinfo : EIATTR_MERCURY_ISA_VERSION
	.align		4
        /*0020*/ 	.byte	0x03, 0x5f
        /*0022*/ 	.short	0x0101


	//----- nvinfo : EIATTR_VRC_CTA_INIT_COUNT
	.align		4
        /*0024*/ 	.byte	0x02, 0x4a
	.zero		1
	.zero		1


	//----- nvinfo : EIATTR_EXIT_INSTR_OFFSETS
	.align		4
        /*0028*/ 	.byte	0x04, 0x1c
        /*002a*/ 	.short	(.L_29 - .L_28)


	//   ....[0]....
.L_28:
        /*002c*/ 	.word	0x00000070


	//   ....[1]....
        /*0030*/ 	.word	0x00000170


	//----- nvinfo : EIATTR_CBANK_PARAM_SIZE
	.align		4
.L_29:
        /*0034*/ 	.byte	0x03, 0x19
        /*0036*/ 	.short	0x0008


	//----- nvinfo : EIATTR_PARAM_CBANK
	.align		4
        /*0038*/ 	.byte	0x04, 0x0a
        /*003a*/ 	.short	(.L_31 - .L_30)
	.align		4
.L_30:
        /*003c*/ 	.word	index@(.nv.constant0._Z10init_arrayPi)
        /*0040*/ 	.short	0x0380
        /*0042*/ 	.short	0x0008


	//----- nvinfo : EIATTR_SW_WAR
	.align		4
.L_31:
        /*0044*/ 	.byte	0x04, 0x36
        /*0046*/ 	.short	(.L_33 - .L_32)
.L_32:
        /*0048*/ 	.word	0x00000008
.L_33:


//--------------------- .nv.callgraph             --------------------------
	.section	.nv.callgraph,"",@"SHT_CUDA_CALLGRAPH"
	.align	4
	.sectionentsize	8
	.align		4
        /*0000*/ 	.word	0x00000000
	.align		4
        /*0004*/ 	.word	0xffffffff
	.align		4
        /*0008*/ 	.word	0x00000000
	.align		4
        /*000c*/ 	.word	0xfffffffe
	.align		4
        /*0010*/ 	.word	0x00000000
	.align		4
        /*0014*/ 	.word	0xfffffffd
	.align		4
        /*0018*/ 	.word	0x00000000
	.align		4
        /*001c*/ 	.word	0xfffffffc


//--------------------- .text._Z16block_prefix_sumPii --------------------------
	.section	.text._Z16block_prefix_sumPii,"ax",@progbits
	.align	128
        .global         _Z16block_prefix_sumPii
        .type           _Z16block_prefix_sumPii,@function
        .size           _Z16block_prefix_sumPii,(.L_x_4 - _Z16block_prefix_sumPii)
        .other          _Z16block_prefix_sumPii,@"STO_CUDA_ENTRY STV_DEFAULT"
_Z16block_prefix_sumPii:
.text._Z16block_prefix_sumPii:
[----:B------:R-:W-:Y:S01]  /*0000*/  LDC R1, c[0x0][0x37c] ;  /* 0x0000df00ff017b82 */ /* 0x000fe20000000800 */
[----:B------:R-:W0:Y:S01]  /*0010*/  S2R R8, SR_TID.X ;  /* 0x0000000000087919 */ /* 0x000e220000002100 */
[----:B------:R-:W0:Y:S06]  /*0020*/  LDCU UR6, c[0x0][0x388] ;  /* 0x00007100ff0677ac */ /* 0x000e2c0008000800 */
[----:B------:R-:W1:Y:S01]  /*0030*/  LDC.64 R2, c[0x0][0x380] ;  /* 0x0000e000ff027b82 */ /* 0x000e620000000a00 */
[----:B------:R-:W2:Y:S01]  /*0040*/  LDCU.64 UR8, c[0x0][0x358] ;  /* 0x00006b00ff0877ac */ /* 0x000ea20008000a00 */
[C---:B0-----:R-:W-:Y:S01]  /*0050*/  ISETP.GE.AND P0, PT, R8.reuse, UR6, PT ;  /* 0x0000000608007c0c */ /* 0x041fe2000bf06270 */
[----:B-1----:R-:W-:-:S12]  /*0060*/  IMAD.WIDE.U32 R2, R8, 0x4, R2 ;  /* 0x0000000408027825 */ /* 0x002fd800078e0002 */
[----:B--2---:R-:W2:Y:S01]  /*0070*/  @!P0 LDG.E R4, desc[UR8][R2.64] ;  /* 0x0000000802048981 */ /* 0x004ea2000c1e1900 */
[----:B------:R-:W0:Y:S01]  /*0080*/  S2UR UR5, SR_CgaCtaId ;  /* 0x00000000000579c3 */ /* 0x000e220000008800 */
[----:B------:R-:W-:Y:S01]  /*0090*/  UMOV UR4, 0x400 ;  /* 0x0000040000047882 */ /* 0x000fe20000000000 */
[----:B------:R-:W-:Y:S02]  /*00a0*/  UISETP.GE.AND UP0, UPT, UR6, 0x2, UPT ;  /* 0x000000020600788c */ /* 0x000fe4000bf06270 */
[----:B0-----:R-:W-:-:S06]  /*00b0*/  ULEA UR4, UR5, UR4, 0x18 ;  /* 0x0000000405047291 */ /* 0x001fcc000f8ec0ff */
[----:B------:R-:W-:Y:S02]  /*00c0*/  LEA R0, R8, UR4, 0x2 ;  /* 0x0000000408007c11 */ /* 0x000fe4000f8e10ff */
[----:B--2---:R-:W-:-:S05]  /*00d0*/  @!P0 I2FP.F32.S32 R5, R4 ;  /* 0x0000000400058245 */ /* 0x004fca0000201400 */
[----:B------:R0:W-:Y:S01]  /*00e0*/  @!P0 STS [R0], R5 ;  /* 0x0000000500008388 */ /* 0x0001e20000000800 */
[----:B------:R-:W-:Y:S06]  /*00f0*/  BAR.SYNC.DEFER_BLOCKING 0x0 ;  /* 0x0000000000007b1d */ /* 0x000fec0000010000 */
[----:B------:R-:W-:Y:S05]  /*0100*/  BRA.U !UP0, `(.L_x_0) ;  /* 0x0000000108387547 */ /* 0x000fea000b800000 */
[----:B0-----:R-:W-:Y:S01]  /*0110*/  IMAD.MOV.U32 R5, RZ, RZ, 0x1 ;  /* 0x00000001ff057424 */ /* 0x001fe200078e00ff */
[----:B------:R-:W0:Y:S01]  /*0120*/  LDCU UR6, c[0x0][0x388] ;  /* 0x00007100ff0677ac */ /* 0x000e220008000800 */
[----:B------:R-:W-:-:S05]  /*0130*/  NOP ;  /* 0x0000000000007918 */ /* 0x000fca0000000000 */
.L_x_1:
[----:B------:R-:W-:-:S05]  /*0140*/  IMAD.IADD R4, R8, 0x1, R5 ;  /* 0x0000000108047824 */ /* 0x000fca00078e0205 */
[----:B0-----:R-:W-:-:S13]  /*0150*/  ISETP.GE.AND P0, PT, R4, UR6, PT ;  /* 0x0000000604007c0c */ /* 0x001fda000bf06270 */
[C---:B------:R-:W-:Y:S01]  /*0160*/  @!P0 IMAD R6, R5.reuse, 0x4, R0 ;  /* 0x0000000405068824 */ /* 0x040fe200078e0200 */
[----:B------:R-:W-:Y:S01]  /*0170*/  @!P0 LDS R4, [R0] ;  /* 0x0000000000048984 */ /* 0x000fe20000000800 */
[----:B------:R-:W-:-:S03]  /*0180*/  IMAD.SHL.U32 R5, R5, 0x2, RZ ;  /* 0x0000000205057824 */ /* 0x000fc600078e00ff */
[----:B------:R-:W0:Y:S02]  /*0190*/  @!P0 LDS R7, [R6] ;  /* 0x0000000006078984 */ /* 0x000e240000000800 */
[----:B0-----:R-:W-:-:S05]  /*01a0*/  @!P0 FADD R7, R4, R7 ;  /* 0x0000000704078221 */ /* 0x001fca0000000000 */
[----:B------:R1:W-:Y:S01]  /*01b0*/  @!P0 STS [R6], R7 ;  /* 0x0000000706008388 */ /* 0x0003e20000000800 */
[----:B------:R-:W-:Y:S01]  /*01c0*/  BAR.SYNC.DEFER_BLOCKING 0x0 ;  /* 0x0000000000007b1d */ /* 0x000fe20000010000 */
[----:B------:R-:W-:-:S13]  /*01d0*/  ISETP.GE.AND P0, PT, R5, UR6, PT ;  /* 0x0000000605007c0c */ /* 0x000fda000bf06270 */
[----:B-1----:R-:W-:Y:S05]  /*01e0*/  @!P0 BRA `(.L_x_1) ;  /* 0xfffffffc00d48947 */ /* 0x002fea000383ffff */
.L_x_0:
[----:B------:R-:W-:-:S13]  /*01f0*/  ISETP.GE.AND P0, PT, R8, UR6, PT ;  /* 0x0000000608007c0c */ /* 0x000fda000bf06270 */
[----:B------:R-:W-:Y:S05]  /*0200*/  @P0 EXIT ;  /* 0x000000000000094d */ /* 0x000fea0003800000 */
[----:B0-----:R-:W0:Y:S02]  /*0210*/  LDS R0, [R0] ;  /* 0x0000000000007984 */ /* 0x001e240000000800 */
[----:B0-----:R-:W0:Y:S02]  /*0220*/  F2I.TRUNC.NTZ R5, R0 ;  /* 0x0000000000057305 */ /* 0x001e24000020f100 */
[----:B0-----:R-:W-:Y:S01]  /*0230*/  STG.E desc[UR8][R2.64], R5 ;  /* 0x0000000502007986 */ /* 0x001fe2000c101908 */
[----:B------:R-:W-:Y:S05]  /*0240*/  EXIT ;  /* 0x000000000000794d */ /* 0x000fea0003800000 */
.L_x_2:
[----:B------:R-:W-:-:S00]  /*0250*/  BRA `(.L_x_2) ;  /* 0xfffffffc00fc7947 */ /* 0x000fc0000383ffff */
[----:B------:R-:W-:-:S00]  /*0260*/  NOP ;  /* 0x0000000000007918 */ /* 0x000fc00000000000 */
        /* <DEDUP_REMOVED lines=9> */
.L_x_4:


//--------------------- .text._Z10init_arrayPi    --------------------------
	.section	.text._Z10init_arrayPi,"ax",@progbits
	.align	128
        .global         _Z10init_arrayPi
        .type           _Z10init_arrayPi,@function
        .size           _Z10init_arrayPi,(.L_x_5 - _Z10init_arrayPi)
        .other          _Z10init_arrayPi,@"STO_CUDA_ENTRY STV_DEFAULT"
_Z10init_arrayPi:
.text._Z10init_arrayPi:
[----:B------:R-:W-:Y:S01]  /*0000*/  LDC R1, c[0x0][0x37c] ;  /* 0x0000df00ff017b82 */ /* 0x000fe20000000800 */
[----:B------:R-:W0:Y:S07]  /*0010*/  S2R R0, SR_TID.X ;  /* 0x0000000000007919 */ /* 0x000e2e0000002100 */
[----:B------:R-:W1:Y:S01]  /*0020*/  S2UR UR5, SR_CTAID.X ;  /* 0x00000000000579c3 */ /* 0x000e620000002500 */
[----:B------:R-:W1:Y:S02]  /*0030*/  LDCU UR4, c[0x0][0x360] ;  /* 0x00006c00ff0477ac */ /* 0x000e640008000800 */
[----:B-1----:R-:W-:Y:S01]  /*0040*/  UIMAD UR4, UR4, UR5, URZ ;  /* 0x00000005040472a4 */ /* 0x002fe2000f8e02ff */
[----:B0-----:R-:W-:-:S05]  /*0050*/  IMAD.MOV R0, RZ, RZ, -R0 ;  /* 0x000000ffff007224 */ /* 0x001fca00078e0a00 */
[----:B------:R-:W-:-:S13]  /*0060*/  ISETP.NE.AND P0, PT, R0, UR4, PT ;  /* 0x0000000400007c0c */ /* 0x000fda000bf05270 */
[----:B------:R-:W-:Y:S05]  /*0070*/  @P0 EXIT ;  /* 0x000000000000094d */ /* 0x000fea0003800000 */
[----:B------:R-:W0:Y:S01]  /*0080*/  LDC.64 R2, c[0x0][0x380] ;  /* 0x0000e000ff027b82 */ /* 0x000e220000000a00 */
[----:B------:R-:W0:Y:S01]  /*0090*/  LDCU.64 UR4, c[0x0][0x358] ;  /* 0x00006b00ff0477ac */ /* 0x000e220008000a00 */
[----:B------:R-:W-:Y:S02]  /*00a0*/  HFMA2 R9, -RZ, RZ, 0, 4.17232513427734375e-07 ;  /* 0x00000007ff097431 */ /* 0x000fe400000001ff */
[----:B------:R-:W-:Y:S02]  /*00b0*/  IMAD.MOV.U32 R7, RZ, RZ, 0x1 ;  /* 0x00000001ff077424 */ /* 0x000fe400078e00ff */
[----:B------:R-:W-:Y:S02]  /*00c0*/  HFMA2 R5, -RZ, RZ, 0, 1.78813934326171875e-07 ;  /* 0x00000003ff057431 */ /* 0x000fe400000001ff */
[----:B------:R-:W-:Y:S01]  /*00d0*/  IMAD.MOV.U32 R11, RZ, RZ, 0x4 ;  /* 0x00000004ff0b7424 */ /* 0x000fe200078e00ff */
[----:B------:R-:W-:Y:S01]  /*00e0*/  MOV R13, 0x6 ;  /* 0x00000006000d7802 */ /* 0x000fe20000000f00 */
[----:B0-----:R-:W-:Y:S04]  /*00f0*/  STG.E desc[UR4][R2.64+0x4], R7 ;  /* 0x0000040702007986 */ /* 0x001fe8000c101904 */
[----:B------:R-:W-:Y:S04]  /*0100*/  STG.E desc[UR4][R2.64+0x14], R7 ;  /* 0x0000140702007986 */ /* 0x000fe8000c101904 */
[----:B------:R-:W-:Y:S04]  /*0110*/  STG.E desc[UR4][R2.64+0x8], R9 ;  /* 0x0000080902007986 */ /* 0x000fe8000c101904 */
[----:B------:R-:W-:Y:S04]  /*0120*/  STG.E desc[UR4][R2.64+0x10], R11 ;  /* 0x0000100b02007986 */ /* 0x000fe8000c101904 */
[----:B------:R-:W-:Y:S04]  /*0130*/  STG.E desc[UR4][R2.64+0x18], R13 ;  /* 0x0000180d02007986 */ /* 0x000fe8000c101904 */
[----:B------:R-:W-:Y:S04]  /*0140*/  STG.E desc[UR4][R2.64], R5 ;  /* 0x0000000502007986 */ /* 0x000fe8000c101904 */
[----:B------:R-:W-:Y:S04]  /*0150*/  STG.E desc[UR4][R2.64+0x1c], R5 ;  /* 0x00001c0502007986 */ /* 0x000fe8000c101904 */
[----:B------:R-:W-:Y:S01]  /*0160*/  STG.E desc[UR4][R2.64+0xc], RZ ;  /* 0x00000cff02007986 */ /* 0x000fe2000c101904 */
[----:B------:R-:W-:Y:S05]  /*0170*/  EXIT ;  /* 0x000000000000794d */ /* 0x000fea0003800000 */
.L_x_3:
        /* <DEDUP_REMOVED lines=16> */
.L_x_5:


//--------------------- .nv.shared._Z16block_prefix_sumPii --------------------------
	.section	.nv.shared._Z16block_prefix_sumPii,"aw",@nobits
	.sectionflags	@""
	.align	16
	.zero		1024


//--------------------- .nv.shared.reserved.0     --------------------------
	.section	.nv.shared.reserved.0,"aw",@nobits
	.weak		__nv_reservedSMEM_offset_0_alias
	.size		__nv_reservedSMEM_offset_0_alias, 0, 64
	.other		__nv_reservedSMEM_offset_0_alias,@"STO_CUDA_RESERVED_SHARED STV_DEFAULT"
__nv_reservedSMEM_offset_0_alias:
	.zero		0
	.zero		64


//--------------------- .nv.shared._Z10init_arrayPi --------------------------
	.section	.nv.shared._Z10init_arrayPi,"aw",@nobits
	.sectionflags	@""
	.align	16
	.zero		1024


//--------------------- .nv.constant0._Z16block_prefix_sumPii --------------------------
	.section	.nv.constant0._Z16block_prefix_sumPii,"a",@progbits
	.sectionflags	@""
	.align	4
.nv.constant0._Z16block_prefix_sumPii:
	.zero		908


//--------------------- .nv.constant0._Z10init_arrayPi --------------------------
	.section	.nv.constant0._Z10init_arrayPi,"a",@progbits
	.sectionflags	@""
	.align	4
.nv.constant0._Z10init_arrayPi:
	.zero		904


//--------------------- SYMBOLS --------------------------

	.type		.nv.reservedSmem.offset0,@object
	.size		.nv.reservedSmem.offset0,0x4
	.type		.nv.reservedSmem.cap,@object
	.size		.nv.reservedSmem.cap,0x4
